//
// Generated by NVIDIA NVVM Compiler
//
// Compiler Build ID: CL-36424714
// Cuda compilation tools, release 13.0, V13.0.88
// Based on NVVM 20.0.0
//

.version 9.0
.target sm_100
.address_size 64

	// .globl	_Z4testPPfS0_S_

.visible .entry _Z4testPPfS0_S_(
	.param .u64 .ptr .align 1 _Z4testPPfS0_S__param_0,
	.param .u64 .ptr .align 1 _Z4testPPfS0_S__param_1,
	.param .u64 .ptr .align 1 _Z4testPPfS0_S__param_2
)
{
	.reg .pred 	%p<2>;
	.reg .b32 	%r<5>;
	.reg .b32 	%f<42>;
	.reg .b64 	%rd<15>;

	ld.param.u64 	%rd1, [_Z4testPPfS0_S__param_0];
	ld.param.u64 	%rd2, [_Z4testPPfS0_S__param_1];
	ld.param.u64 	%rd3, [_Z4testPPfS0_S__param_2];
	mov.u32 	%r2, %tid.x;
	mov.u32 	%r3, %ctaid.x;
	shl.b32 	%r4, %r3, 8;
	add.s32 	%r1, %r4, %r2;
	setp.gt.u32 	%p1, %r1, 19;
	@%p1 bra 	$L__BB0_2;
	cvta.to.global.u64 	%rd4, %rd3;
	cvta.to.global.u64 	%rd5, %rd2;
	cvta.to.global.u64 	%rd6, %rd1;
	mul.wide.u32 	%rd7, %r1, 8;
	add.s64 	%rd8, %rd6, %rd7;
	ld.global.u64 	%rd9, [%rd8];
	cvta.to.global.u64 	%rd10, %rd9;
	ld.global.u64 	%rd11, [%rd5+72];
	cvta.to.global.u64 	%rd12, %rd11;
	ld.global.f32 	%f1, [%rd10];
	ld.global.f32 	%f2, [%rd12];
	mul.f32 	%f3, %f1, %f2;
	mov.f32 	%f4, 0f00000000;
	sub.f32 	%f5, %f4, %f3;
	ld.global.f32 	%f6, [%rd10+4];
	ld.global.f32 	%f7, [%rd12+4];
	mul.f32 	%f8, %f6, %f7;
	sub.f32 	%f9, %f5, %f8;
	ld.global.f32 	%f10, [%rd10+8];
	ld.global.f32 	%f11, [%rd12+8];
	mul.f32 	%f12, %f10, %f11;
	sub.f32 	%f13, %f9, %f12;
	ld.global.f32 	%f14, [%rd10+12];
	ld.global.f32 	%f15, [%rd12+12];
	mul.f32 	%f16, %f14, %f15;
	sub.f32 	%f17, %f13, %f16;
	ld.global.f32 	%f18, [%rd10+16];
	ld.global.f32 	%f19, [%rd12+16];
	mul.f32 	%f20, %f18, %f19;
	sub.f32 	%f21, %f17, %f20;
	ld.global.f32 	%f22, [%rd10+20];
	ld.global.f32 	%f23, [%rd12+20];
	mul.f32 	%f24, %f22, %f23;
	sub.f32 	%f25, %f21, %f24;
	ld.global.f32 	%f26, [%rd10+24];
	ld.global.f32 	%f27, [%rd12+24];
	mul.f32 	%f28, %f26, %f27;
	sub.f32 	%f29, %f25, %f28;
	ld.global.f32 	%f30, [%rd10+28];
	ld.global.f32 	%f31, [%rd12+28];
	mul.f32 	%f32, %f30, %f31;
	sub.f32 	%f33, %f29, %f32;
	ld.global.f32 	%f34, [%rd10+32];
	ld.global.f32 	%f35, [%rd12+32];
	mul.f32 	%f36, %f34, %f35;
	sub.f32 	%f37, %f33, %f36;
	ld.global.f32 	%f38, [%rd10+36];
	ld.global.f32 	%f39, [%rd12+36];
	mul.f32 	%f40, %f38, %f39;
	sub.f32 	%f41, %f37, %f40;
	mul.wide.u32 	%rd13, %r1, 4;
	add.s64 	%rd14, %rd4, %rd13;
	st.global.f32 	[%rd14], %f41;
$L__BB0_2:
	ret;

}


// ===== COMPILED SASS (sm_100) =====

	.target	sm_100

	.elftype	@"ET_EXEC"


//--------------------- .note.nv.tkinfo           --------------------------
	.section	.note.nv.tkinfo,"",@"SHT_NOTE"
	.sectionflags	@"SHF_NOTE_NV_TKINFO"
	.tkinfo
        /*0018*/ 	.word	0x00000002
        /*0030*/ 	.string	""
        /*0030*/ 	.string	"ptxas"
        /*0030*/ 	.string	"Cuda compilation tools, release 13.0, V13.0.88"
        /*0030*/ 	.string	"Build cuda_13.0.r13.0/compiler.36424714_0"
        /*0030*/ 	.string	"-arch sm_100 -m 64 "



//--------------------- .note.nv.cuinfo           --------------------------
	.section	.note.nv.cuinfo,"",@"SHT_NOTE"
	.sectionflags	@"SHF_NOTE_NV_CUINFO"
        /*0018*/ 	.short	0x0002
        /*001a*/ 	.short	0x0064
        /*001c*/ 	.short	0x0082
	.zero		2


//--------------------- .nv.info                  --------------------------
	.section	.nv.info,"",@"SHT_CUDA_INFO"
	.align	4


	//----- nvinfo : EIATTR_REGCOUNT
	.align		4
        /*0000*/ 	.byte	0x04, 0x2f
        /*0002*/ 	.short	(.L_1 - .L_0)
	.align		4
.L_0:
        /*0004*/ 	.word	index@(_Z4testPPfS0_S_)
        /*0008*/ 	.word	0x0000001e


	//----- nvinfo : EIATTR_FRAME_SIZE
	.align		4
.L_1:
        /*000c*/ 	.byte	0x04, 0x11
        /*000e*/ 	.short	(.L_3 - .L_2)
	.align		4
.L_2:
        /*0010*/ 	.word	index@(_Z4testPPfS0_S_)
        /*0014*/ 	.word	0x00000000


	//----- nvinfo : EIATTR_MIN_STACK_SIZE
	.align		4
.L_3:
        /*0018*/ 	.byte	0x04, 0x12
        /*001a*/ 	.short	(.L_5 - .L_4)
	.align		4
.L_4:
        /*001c*/ 	.word	index@(_Z4testPPfS0_S_)
        /*0020*/ 	.word	0x00000000
.L_5:


//--------------------- .nv.compat                --------------------------
	.section	.nv.compat,"",@"SHT_CUDA_COMPAT_INFO"
	.align	4
        /*0000*/ 	.byte	0x02, 0x09, 0x00, 0x00, 0x02, 0x02, 0x01, 0x00, 0x02, 0x05, 0x05, 0x00, 0x03, 0x07, 0x01, 0x01
        /*0010*/ 	.byte	0x02, 0x03, 0x00, 0x00, 0x02, 0x06, 0x01, 0x00, 0x04, 0x0b, 0x08, 0x00, 0x09, 0x00, 0x00, 0x00
        /*0020*/ 	.byte	0x00, 0x00, 0x00, 0x00


//--------------------- .nv.info._Z4testPPfS0_S_  --------------------------
	.section	.nv.info._Z4testPPfS0_S_,"",@"SHT_CUDA_INFO"
	.sectionflags	@""
	.align	4


	//----- nvinfo : EIATTR_CUDA_API_VERSION
	.align		4
        /*0000*/ 	.byte	0x04, 0x37
        /*0002*/ 	.short	(.L_7 - .L_6)
.L_6:
        /*0004*/ 	.word	0x00000082


	//----- nvinfo : EIATTR_KPARAM_INFO
	.align		4
.L_7:
        /*0008*/ 	.byte	0x04, 0x17
        /*000a*/ 	.short	(.L_9 - .L_8)
.L_8:
        /*000c*/ 	.word	0x00000000
        /*0010*/ 	.short	0x0002
        /*0012*/ 	.short	0x0010
        /*0014*/ 	.byte	0x00, 0xf5, 0x21, 0x00


	//----- nvinfo : EIATTR_KPARAM_INFO
	.align		4
.L_9:
        /*0018*/ 	.byte	0x04, 0x17
        /*001a*/ 	.short	(.L_11 - .L_10)
.L_10:
        /*001c*/ 	.word	0x00000000
        /*0020*/ 	.short	0x0001
        /*0022*/ 	.short	0x0008
        /*0024*/ 	.byte	0x00, 0xf5, 0x21, 0x00


	//----- nvinfo : EIATTR_KPARAM_INFO
	.align		4
.L_11:
        /*0028*/ 	.byte	0x04, 0x17
        /*002a*/ 	.short	(.L_13 - .L_12)
.L_12:
        /*002c*/ 	.word	0x00000000
        /*0030*/ 	.short	0x0000
        /*0032*/ 	.short	0x0000
        /*0034*/ 	.byte	0x00, 0xf5, 0x21, 0x00


	//----- nvinfo : EIATTR_SPARSE_MMA_MASK
	.align		4
.L_13:
        /*0038*/ 	.byte	0x03, 0x50
        /*003a*/ 	.short	0x0000


	//----- nvinfo : EIATTR_MAXREG_COUNT
	.align		4
        /*003c*/ 	.byte	0x03, 0x1b
        /*003e*/ 	.short	0x00ff


	//----- nvinfo : EIATTR_MERCURY_ISA_VERSION
	.align		4
        /*0040*/ 	.byte	0x03, 0x5f
        /*0042*/ 	.short	0x0101


	//----- nvinfo : EIATTR_VRC_CTA_INIT_COUNT
	.align		4
        /*0044*/ 	.byte	0x02, 0x4a
	.zero		1
	.zero		1


	//----- nvinfo : EIATTR_EXIT_INSTR_OFFSETS
	.align		4
        /*0048*/ 	.byte	0x04, 0x1c
        /*004a*/ 	.short	(.L_15 - .L_14)


	//   ....[0]....
.L_14:
        /*004c*/ 	.word	0x00000050


	//   ....[1]....
        /*0050*/ 	.word	0x000002d0


	//----- nvinfo : EIATTR_CBANK_PARAM_SIZE
	.align		4
.L_15:
        /*0054*/ 	.byte	0x03, 0x19
        /*0056*/ 	.short	0x0018


	//----- nvinfo : EIATTR_PARAM_CBANK
	.align		4
        /*0058*/ 	.byte	0x04, 0x0a
        /*005a*/ 	.short	(.L_17 - .L_16)
	.align		4
.L_16:
        /*005c*/ 	.word	index@(.nv.constant0._Z4testPPfS0_S_)
        /*0060*/ 	.short	0x0380
        /*0062*/ 	.short	0x0018


	//----- nvinfo : EIATTR_SW_WAR
	.align		4
.L_17:
        /*0064*/ 	.byte	0x04, 0x36
        /*0066*/ 	.short	(.L_19 - .L_18)
.L_18:
        /*0068*/ 	.word	0x00000008
.L_19:


//--------------------- .nv.callgraph             --------------------------
	.section	.nv.callgraph,"",@"SHT_CUDA_CALLGRAPH"
	.align	4
	.sectionentsize	8
	.align		4
        /*0000*/ 	.word	0x00000000
	.align		4
        /*0004*/ 	.word	0xffffffff
	.align		4
        /*0008*/ 	.word	0x00000000
	.align		4
        /*000c*/ 	.word	0xfffffffe
	.align		4
        /*0010*/ 	.word	0x00000000
	.align		4
        /*0014*/ 	.word	0xfffffffd
	.align		4
        /*0018*/ 	.word	0x00000000
	.align		4
        /*001c*/ 	.word	0xfffffffc


//--------------------- .text._Z4testPPfS0_S_     --------------------------
	.section	.text._Z4testPPfS0_S_,"ax",@progbits
	.align	128
        .global         _Z4testPPfS0_S_
        .type           _Z4testPPfS0_S_,@function
        .size           _Z4testPPfS0_S_,(.L_x_1 - _Z4testPPfS0_S_)
        .other          _Z4testPPfS0_S_,@"STO_CUDA_ENTRY STV_DEFAULT"
_Z4testPPfS0_S_:
.text._Z4testPPfS0_S_:
[----:B------:R-:W-:Y:S01]  /*0000*/  LDC R1, c[0x0][0x37c] ;  /* 0x0000df00ff017b82 */ /* 0x000fe20000000800 */
[----:B------:R-:W0:Y:S01]  /*0010*/  S2R R9, SR_TID.X ;  /* 0x0000000000097919 */ /* 0x000e220000002100 */
[----:B------:R-:W0:Y:S02]  /*0020*/  S2R R0, SR_CTAID.X ;  /* 0x0000000000007919 */ /* 0x000e240000002500 */
[----:B0-----:R-:W-:-:S04]  /*0030*/  LEA R9, R0, R9, 0x8 ;  /* 0x0000000900097211 */ /* 0x001fc800078e40ff */
[----:B------:R-:W-:-:S13]  /*0040*/  ISETP.GT.U32.AND P0, PT, R9, 0x13, PT ;  /* 0x000000130900780c */ /* 0x000fda0003f04070 */
[----:B------:R-:W-:Y:S05]  /*0050*/  @P0 EXIT ;  /* 0x000000000000094d */ /* 0x000fea0003800000 */
[----:B------:R-:W0:Y:S01]  /*0060*/  LDC.64 R4, c[0x0][0x380] ;  /* 0x0000e000ff047b82 */ /* 0x000e220000000a00 */
[----:B------:R-:W1:Y:S07]  /*0070*/  LDCU.64 UR4, c[0x0][0x358] ;  /* 0x00006b00ff0477ac */ /* 0x000e6e0008000a00 */
[----:B------:R-:W2:Y:S01]  /*0080*/  LDC.64 R2, c[0x0][0x388] ;  /* 0x0000e200ff027b82 */ /* 0x000ea20000000a00 */
[----:B0-----:R-:W-:-:S06]  /*0090*/  IMAD.WIDE.U32 R4, R9, 0x8, R4 ;  /* 0x0000000809047825 */ /* 0x001fcc00078e0004 */
[----:B-1----:R-:W3:Y:S04]  /*00a0*/  LDG.E.64 R4, desc[UR4][R4.64] ;  /* 0x0000000404047981 */ /* 0x002ee8000c1e1b00 */
[----:B--2---:R-:W2:Y:S04]  /*00b0*/  LDG.E.64 R2, desc[UR4][R2.64+0x48] ;  /* 0x0000480402027981 */ /* 0x004ea8000c1e1b00 */
[----:B---3--:R-:W3:Y:S04]  /*00c0*/  LDG.E R0, desc[UR4][R4.64] ;  /* 0x0000000404007981 */ /* 0x008ee8000c1e1900 */
[----:B--2---:R-:W3:Y:S04]  /*00d0*/  LDG.E R7, desc[UR4][R2.64] ;  /* 0x0000000402077981 */ /* 0x004ee8000c1e1900 */
[----:B------:R-:W2:Y:S04]  /*00e0*/  LDG.E R6, desc[UR4][R2.64+0x4] ;  /* 0x0000040402067981 */ /* 0x000ea8000c1e1900 */
[----:B------:R-:W2:Y:S04]  /*00f0*/  LDG.E R25, desc[UR4][R4.64+0x4] ;  /* 0x0000040404197981 */ /* 0x000ea8000c1e1900 */
[----:B------:R-:W4:Y:S04]  /*0100*/  LDG.E R22, desc[UR4][R2.64+0x8] ;  /* 0x0000080402167981 */ /* 0x000f28000c1e1900 */
[----:B------:R-:W4:Y:S04]  /*0110*/  LDG.E R27, desc[UR4][R4.64+0x8] ;  /* 0x00000804041b7981 */ /* 0x000f28000c1e1900 */
[----:B------:R-:W5:Y:S04]  /*0120*/  LDG.E R21, desc[UR4][R2.64+0xc] ;  /* 0x00000c0402157981 */ /* 0x000f68000c1e1900 */
        /* <DEDUP_REMOVED lines=12> */
[----:B------:R-:W5:Y:S01]  /*01f0*/  LDG.E R23, desc[UR4][R2.64+0x24] ;  /* 0x0000240402177981 */ /* 0x000f62000c1e1900 */
[----:B---3--:R-:W-:-:S04]  /*0200*/  FFMA R0, -R0, R7, RZ ;  /* 0x0000000700007223 */ /* 0x008fc800000001ff */
[----:B--2---:R-:W-:Y:S02]  /*0210*/  FFMA R0, -R25, R6, R0 ;  /* 0x0000000619007223 */ /* 0x004fe40000000100 */
[----:B------:R-:W0:Y:S02]  /*0220*/  LDC.64 R6, c[0x0][0x390] ;  /* 0x0000e400ff067b82 */ /* 0x000e240000000a00 */
[----:B----4-:R-:W-:-:S04]  /*0230*/  FFMA R27, -R27, R22, R0 ;  /* 0x000000161b1b7223 */ /* 0x010fc80000000100 */
[----:B-----5:R-:W-:-:S04]  /*0240*/  FFMA R21, -R20, R21, R27 ;  /* 0x0000001514157223 */ /* 0x020fc8000000011b */
[----:B------:R-:W-:-:S04]  /*0250*/  FFMA R19, -R18, R19, R21 ;  /* 0x0000001312137223 */ /* 0x000fc80000000115 */
[----:B------:R-:W-:-:S04]  /*0260*/  FFMA R17, -R16, R17, R19 ;  /* 0x0000001110117223 */ /* 0x000fc80000000113 */
[----:B------:R-:W-:-:S04]  /*0270*/  FFMA R15, -R14, R15, R17 ;  /* 0x0000000f0e0f7223 */ /* 0x000fc80000000111 */
[----:B------:R-:W-:Y:S01]  /*0280*/  FFMA R13, -R12, R13, R15 ;  /* 0x0000000d0c0d7223 */ /* 0x000fe2000000010f */
[----:B0-----:R-:W-:-:S04]  /*0290*/  IMAD.WIDE.U32 R6, R9, 0x4, R6 ;  /* 0x0000000409067825 */ /* 0x001fc800078e0006 */
[----:B------:R-:W-:-:S04]  /*02a0*/  FFMA R11, -R10, R11, R13 ;  /* 0x0000000b0a0b7223 */ /* 0x000fc8000000010d */
[----:B------:R-:W-:-:S05]  /*02b0*/  FFMA R11, -R8, R23, R11 ;  /* 0x00000017080b7223 */ /* 0x000fca000000010b */
[----:B------:R-:W-:Y:S01]  /*02c0*/  STG.E desc[UR4][R6.64], R11 ;  /* 0x0000000b06007986 */ /* 0x000fe2000c101904 */
[----:B------:R-:W-:Y:S05]  /*02d0*/  EXIT ;  /* 0x000000000000794d */ /* 0x000fea0003800000 */
.L_x_0:
[----:B------:R-:W-:-:S00]  /*02e0*/  BRA `(.L_x_0) ;  /* 0xfffffffc00fc7947 */ /* 0x000fc0000383ffff */
[----:B------:R-:W-:-:S00]  /*02f0*/  NOP ;  /* 0x0000000000007918 */ /* 0x000fc00000000000 */
        /* <DEDUP_REMOVED lines=8> */
.L_x_1:


//--------------------- .nv.shared.reserved.0     --------------------------
	.section	.nv.shared.reserved.0,"aw",@nobits
	.weak		__nv_reservedSMEM_offset_0_alias
	.size		__nv_reservedSMEM_offset_0_alias, 0, 64
	.other		__nv_reservedSMEM_offset_0_alias,@"STO_CUDA_RESERVED_SHARED STV_DEFAULT"
__nv_reservedSMEM_offset_0_alias:
	.zero		0
	.zero		64


//--------------------- .nv.constant0._Z4testPPfS0_S_ --------------------------
	.section	.nv.constant0._Z4testPPfS0_S_,"a",@progbits
	.sectionflags	@""
	.align	4
.nv.constant0._Z4testPPfS0_S_:
	.zero		920


//--------------------- SYMBOLS --------------------------

	.type		.nv.reservedSmem.offset0,@object
	.size		.nv.reservedSmem.offset0,0x4
